	.headerflags	@"EF_CUDA_TEXMODE_UNIFIED EF_CUDA_64BIT_ADDRESS EF_CUDA_ACCELERATORS EF_CUDA_SM90 EF_CUDA_VIRTUAL_SM(EF_CUDA_SM90)"
	.elftype	@"ET_EXEC"


//--------------------- .nv.info                  --------------------------
	.section	.nv.info,"",@"SHT_CUDA_INFO"
	.align	4


	//----- nvinfo : EIATTR_REGCOUNT
	.align		4
        /*0000*/ 	.byte	0x04, 0x2f
        /*0002*/ 	.short	(.L_3 - .L_2)
	.align		4
.L_2:
        /*0004*/ 	.word	index@(triton_poi_fused__native_batch_norm_legit_no_training_convolution_relu_7)
        /*0008*/ 	.word	0x0000001f


	//----- nvinfo : EIATTR_MIN_STACK_SIZE
	.align		4
.L_3:
        /*000c*/ 	.byte	0x04, 0x12
        /*000e*/ 	.short	(.L_5 - .L_4)
	.align		4
.L_4:
        /*0010*/ 	.word	index@(triton_poi_fused__native_batch_norm_legit_no_training_convolution_relu_7)
        /*0014*/ 	.word	0x00000000


	//----- nvinfo : EIATTR_FRAME_SIZE
	.align		4
.L_5:
        /*0018*/ 	.byte	0x04, 0x11
        /*001a*/ 	.short	(.L_7 - .L_6)
	.align		4
.L_6:
        /*001c*/ 	.word	index@(triton_poi_fused__native_batch_norm_legit_no_training_convolution_relu_7)
        /*0020*/ 	.word	0x00000000


	//----- nvinfo : EIATTR_MIN_STACK_SIZE
	.align		4
.L_7:
        /*0024*/ 	.byte	0x04, 0x12
        /*0026*/ 	.short	(.L_9 - .L_8)
	.align		4
.L_8:
        /*0028*/ 	.word	index@(triton_poi_fused__native_batch_norm_legit_no_training_convolution_relu_7)
        /*002c*/ 	.word	0x00000000
.L_9:


//--------------------- .nv.info.triton_poi_fused__native_batch_norm_legit_no_training_convolution_relu_7 --------------------------
	.section	.nv.info.triton_poi_fused__native_batch_norm_legit_no_training_convolution_relu_7,"",@"SHT_CUDA_INFO"
	.sectionflags	@""
	.align	4


	//----- nvinfo : EIATTR_CUDA_API_VERSION
	.align		4
        /*0000*/ 	.byte	0x04, 0x37
        /*0002*/ 	.short	(.L_11 - .L_10)
.L_10:
        /*0004*/ 	.word	0x0000007c


	//----- nvinfo : EIATTR_KPARAM_INFO
	.align		4
.L_11:
        /*0008*/ 	.byte	0x04, 0x17
        /*000a*/ 	.short	(.L_13 - .L_12)
.L_12:
        /*000c*/ 	.word	0x00000000
        /*0010*/ 	.short	0x0007
        /*0012*/ 	.short	0x0038
        /*0014*/ 	.byte	0x00, 0xf0, 0x11, 0x00


	//----- nvinfo : EIATTR_KPARAM_INFO
	.align		4
.L_13:
        /*0018*/ 	.byte	0x04, 0x17
        /*001a*/ 	.short	(.L_15 - .L_14)
.L_14:
        /*001c*/ 	.word	0x00000000
        /*0020*/ 	.short	0x0006
        /*0022*/ 	.short	0x0030
        /*0024*/ 	.byte	0x00, 0xf4, 0x21, 0x00


	//----- nvinfo : EIATTR_KPARAM_INFO
	.align		4
.L_15:
        /*0028*/ 	.byte	0x04, 0x17
        /*002a*/ 	.short	(.L_17 - .L_16)
.L_16:
        /*002c*/ 	.word	0x00000000
        /*0030*/ 	.short	0x0005
        /*0032*/ 	.short	0x0028
        /*0034*/ 	.byte	0x00, 0xf4, 0x21, 0x00


	//----- nvinfo : EIATTR_KPARAM_INFO
	.align		4
.L_17:
        /*0038*/ 	.byte	0x04, 0x17
        /*003a*/ 	.short	(.L_19 - .L_18)
.L_18:
        /*003c*/ 	.word	0x00000000
        /*0040*/ 	.short	0x0004
        /*0042*/ 	.short	0x0020
        /*0044*/ 	.byte	0x00, 0xf4, 0x21, 0x00


	//----- nvinfo : EIATTR_KPARAM_INFO
	.align		4
.L_19:
        /*0048*/ 	.byte	0x04, 0x17
        /*004a*/ 	.short	(.L_21 - .L_20)
.L_20:
        /*004c*/ 	.word	0x00000000
        /*0050*/ 	.short	0x0003
        /*0052*/ 	.short	0x0018
        /*0054*/ 	.byte	0x00, 0xf4, 0x21, 0x00


	//----- nvinfo : EIATTR_KPARAM_INFO
	.align		4
.L_21:
        /*0058*/ 	.byte	0x04, 0x17
        /*005a*/ 	.short	(.L_23 - .L_22)
.L_22:
        /*005c*/ 	.word	0x00000000
        /*0060*/ 	.short	0x0002
        /*0062*/ 	.short	0x0010
        /*0064*/ 	.byte	0x00, 0xf4, 0x21, 0x00


	//----- nvinfo : EIATTR_KPARAM_INFO
	.align		4
.L_23:
        /*0068*/ 	.byte	0x04, 0x17
        /*006a*/ 	.short	(.L_25 - .L_24)
.L_24:
        /*006c*/ 	.word	0x00000000
        /*0070*/ 	.short	0x0001
        /*0072*/ 	.short	0x0008
        /*0074*/ 	.byte	0x00, 0xf4, 0x21, 0x00


	//----- nvinfo : EIATTR_KPARAM_INFO
	.align		4
.L_25:
        /*0078*/ 	.byte	0x04, 0x17
        /*007a*/ 	.short	(.L_27 - .L_26)
.L_26:
        /*007c*/ 	.word	0x00000000
        /*0080*/ 	.short	0x0000
        /*0082*/ 	.short	0x0000
        /*0084*/ 	.byte	0x00, 0xf4, 0x21, 0x00


	//----- nvinfo : EIATTR_SPARSE_MMA_MASK
	.align		4
.L_27:
        /*0088*/ 	.byte	0x03, 0x50
        /*008a*/ 	.short	0x0000


	//----- nvinfo : EIATTR_MAXREG_COUNT
	.align		4
        /*008c*/ 	.byte	0x03, 0x1b
        /*008e*/ 	.short	0x00ff


	//----- nvinfo : EIATTR_EXIT_INSTR_OFFSETS
	.align		4
        /*0090*/ 	.byte	0x04, 0x1c
        /*0092*/ 	.short	(.L_29 - .L_28)


	//   ....[0]....
.L_28:
        /*0094*/ 	.word	0x00000630


	//----- nvinfo : EIATTR_REQNTID
	.align		4
.L_29:
        /*0098*/ 	.byte	0x04, 0x10
        /*009a*/ 	.short	(.L_31 - .L_30)
.L_30:
        /*009c*/ 	.word	0x00000080
        /*00a0*/ 	.word	0x00000001
        /*00a4*/ 	.word	0x00000001


	//----- nvinfo : EIATTR_CBANK_PARAM_SIZE
	.align		4
.L_31:
        /*00a8*/ 	.byte	0x03, 0x19
        /*00aa*/ 	.short	0x003c


	//----- nvinfo : EIATTR_PARAM_CBANK
	.align		4
        /*00ac*/ 	.byte	0x04, 0x0a
        /*00ae*/ 	.short	(.L_33 - .L_32)
	.align		4
.L_32:
        /*00b0*/ 	.word	index@(.nv.constant0.triton_poi_fused__native_batch_norm_legit_no_training_convolution_relu_7)
        /*00b4*/ 	.short	0x0210
        /*00b6*/ 	.short	0x003c


	//----- nvinfo : EIATTR_SW_WAR
	.align		4
.L_33:
        /*00b8*/ 	.byte	0x04, 0x36
        /*00ba*/ 	.short	(.L_35 - .L_34)
.L_34:
        /*00bc*/ 	.word	0x00000008
.L_35:


//--------------------- .nv.callgraph             --------------------------
	.section	.nv.callgraph,"",@"SHT_CUDA_CALLGRAPH"
	.align	4
	.sectionentsize	8
	.align		4
        /*0000*/ 	.word	0x00000000
	.align		4
        /*0004*/ 	.word	0xffffffff
	.align		4
        /*0008*/ 	.word	0x00000000
	.align		4
        /*000c*/ 	.word	0xfffffffe
	.align		4
        /*0010*/ 	.word	0x00000000
	.align		4
        /*0014*/ 	.word	0xfffffffd
	.align		4
        /*0018*/ 	.word	0x00000000
	.align		4
        /*001c*/ 	.word	0xfffffffc


//--------------------- .nv.constant4             --------------------------
	.section	.nv.constant4,"a",@progbits
	.align	8
	.align		8
.nv.constant4:
        /*0000*/ 	.dword	_$_str
	.align		8
        /*0008*/ 	.dword	_$_str_$_2


//--------------------- .text.triton_poi_fused__native_batch_norm_legit_no_training_convolution_relu_7 --------------------------
	.section	.text.triton_poi_fused__native_batch_norm_legit_no_training_convolution_relu_7,"ax",@progbits
	.align	128
        .global         triton_poi_fused__native_batch_norm_legit_no_training_convolution_relu_7
        .type           triton_poi_fused__native_batch_norm_legit_no_training_convolution_relu_7,@function
        .size           triton_poi_fused__native_batch_norm_legit_no_training_convolution_relu_7,(.L_x_1 - triton_poi_fused__native_batch_norm_legit_no_training_convolution_relu_7)
        .other          triton_poi_fused__native_batch_norm_legit_no_training_convolution_relu_7,@"STO_CUDA_ENTRY STV_DEFAULT"
triton_poi_fused__native_batch_norm_legit_no_training_convolution_relu_7:
.text.triton_poi_fused__native_batch_norm_legit_no_training_convolution_relu_7:
[----:B------:R-:W-:Y:S01]  /*0000*/  LDC R1, c[0x0][0x28] ;  /* 0x00000a00ff017b82 */ /* 0x000fe20000000800 */
[----:B------:R-:W1:Y:S07]  /*0010*/  S2R R0, SR_TID.X ;  /* 0x0000000000007919 */ /* 0x000e6e0000002100 */
[----:B------:R-:W2:Y:S01]  /*0020*/  LDC.64 R4, c[0x0][0x228] ;  /* 0x00008a00ff047b82 */ /* 0x000ea20000000a00 */
[----:B------:R-:W-:Y:S01]  /*0030*/  ULDC.64 UR4, c[0x0][0x208] ;  /* 0x0000820000047ab9 */ /* 0x000fe20000000a00 */
[----:B------:R-:W3:Y:S01]  /*0040*/  S2R R7, SR_CTAID.X ;  /* 0x0000000000077919 */ /* 0x000ee20000002500 */
[----:B------:R-:W-:-:S05]  /*0050*/  HFMA2.MMA R18, -RZ, RZ, 1.625, 0 ;  /* 0x3e800000ff127435 */ /* 0x000fca00000001ff */
[----:B------:R-:W4:Y:S08]  /*0060*/  LDC.64 R8, c[0x0][0x218] ;  /* 0x00008600ff087b82 */ /* 0x000f300000000a00 */
[----:B------:R-:W5:Y:S08]  /*0070*/  LDC.64 R26, c[0x0][0x210] ;  /* 0x00008400ff1a7b82 */ /* 0x000f700000000a00 */
[----:B------:R-:W5:Y:S01]  /*0080*/  LDC.64 R12, c[0x0][0x220] ;  /* 0x00008800ff0c7b82 */ /* 0x000f620000000a00 */
[----:B-1----:R-:W-:-:S07]  /*0090*/  SHF.L.U32 R0, R0, 0x2, RZ ;  /* 0x0000000200007819 */ /* 0x002fce00000006ff */
[----:B------:R-:W1:Y:S01]  /*00a0*/  LDC.64 R16, c[0x0][0x230] ;  /* 0x00008c00ff107b82 */ /* 0x000e620000000a00 */
[----:B---3--:R-:W-:Y:S02]  /*00b0*/  SHF.R.S32.HI R3, RZ, 0x16, R7 ;  /* 0x00000016ff037819 */ /* 0x008fe40000011407 */
[----:B------:R-:W-:Y:S02]  /*00c0*/  LOP3.LUT R0, R0, 0x1fc, RZ, 0xc0, !PT ;  /* 0x000001fc00007812 */ /* 0x000fe400078ec0ff */
[----:B------:R-:W-:-:S03]  /*00d0*/  SGXT R3, R3, 0x1 ;  /* 0x000000010303781a */ /* 0x000fc60000000200 */
[----:B------:R-:W3:Y:S01]  /*00e0*/  LDC.64 R20, c[0x0][0x238] ;  /* 0x00008e00ff147b82 */ /* 0x000ee20000000a00 */
[----:B------:R-:W-:-:S04]  /*00f0*/  LEA R0, R7, R0, 0x9 ;  /* 0x0000000007007211 */ /* 0x000fc800078e48ff */
[----:B------:R-:W-:-:S04]  /*0100*/  LEA.HI R3, R3, R0, RZ, 0x4 ;  /* 0x0000000003037211 */ /* 0x000fc800078f20ff */
[----:B------:R-:W-:-:S04]  /*0110*/  LOP3.LUT R3, R3, 0xfffffff0, RZ, 0xc0, !PT ;  /* 0xfffffff003037812 */ /* 0x000fc800078ec0ff */
[----:B------:R-:W-:-:S05]  /*0120*/  IADD3 R23, R0, -R3, RZ ;  /* 0x8000000300177210 */ /* 0x000fca0007ffe0ff */
[----:B--2---:R-:W-:-:S06]  /*0130*/  IMAD.WIDE R4, R23, 0x4, R4 ;  /* 0x0000000417047825 */ /* 0x004fcc00078e0204 */
[----:B------:R-:W2:Y:S01]  /*0140*/  LDG.E.EL.128 R4, desc[UR4][R4.64] ;  /* 0x0000000404047981 */ /* 0x000ea2000c2e1d00 */
[----:B----4-:R-:W-:-:S04]  /*0150*/  IMAD.WIDE R8, R23, 0x4, R8 ;  /* 0x0000000417087825 */ /* 0x010fc800078e0208 */
[----:B-----5:R-:W-:Y:S02]  /*0160*/  IMAD.WIDE R26, R0, 0x4, R26 ;  /* 0x00000004001a7825 */ /* 0x020fe400078e021a */
[----:B------:R-:W4:Y:S02]  /*0170*/  LDG.E.EL.128 R8, desc[UR4][R8.64] ;  /* 0x0000000408087981 */ /* 0x000f24000c2e1d00 */
[----:B0-----:R-:W-:-:S04]  /*0180*/  IMAD.WIDE R12, R23, 0x4, R12 ;  /* 0x00000004170c7825 */ /* 0x001fc800078e020c */
[----:B-1----:R-:W-:-:S04]  /*0190*/  IMAD.WIDE R16, R23, 0x4, R16 ;  /* 0x0000000417107825 */ /* 0x002fc800078e0210 */
[----:B---3--:R-:W-:-:S04]  /*01a0*/  IMAD.WIDE R20, R23, 0x4, R20 ;  /* 0x0000000417147825 */ /* 0x008fc800078e0214 */
[----:B--2---:R-:W-:Y:S01]  /*01b0*/  FADD R2, R4, 9.9999997473787516356e-06 ;  /* 0x3727c5ac04027421 */ /* 0x004fe20000000000 */
[----:B------:R-:W-:Y:S01]  /*01c0*/  FADD R3, R5, 9.9999997473787516356e-06 ;  /* 0x3727c5ac05037421 */ /* 0x000fe20000000000 */
[----:B------:R-:W-:Y:S01]  /*01d0*/  FADD R6, R6, 9.9999997473787516356e-06 ;  /* 0x3727c5ac06067421 */ /* 0x000fe20000000000 */
[----:B------:R-:W-:-:S03]  /*01e0*/  FADD R7, R7, 9.9999997473787516356e-06 ;  /* 0x3727c5ac07077421 */ /* 0x000fc60000000000 */
[----:B------:R-:W0:Y:S08]  /*01f0*/  MUFU.SQRT R2, R2 ;  /* 0x0000000200027308 */ /* 0x000e300000002000 */
[----:B------:R-:W1:Y:S01]  /*0200*/  MUFU.SQRT R3, R3 ;  /* 0x0000000300037308 */ /* 0x000e620000002000 */
[----:B0-----:R-:W-:-:S07]  /*0210*/  FSETP.GT.AND P6, PT, R2, 8.50705917302346158658e+37, PT ;  /* 0x7e8000000200780b */ /* 0x001fce0003fc4000 */
[----:B------:R-:W0:Y:S01]  /*0220*/  MUFU.SQRT R24, R6 ;  /* 0x0000000600187308 */ /* 0x000e220000002000 */
[----:B------:R-:W-:Y:S02]  /*0230*/  FSETP.GEU.AND P5, PT, R2, 1.175494350822287508e-38, PT ;  /* 0x008000000200780b */ /* 0x000fe40003fae000 */
[----:B------:R-:W-:Y:S02]  /*0240*/  FSEL R5, R18, 1, P6 ;  /* 0x3f80000012057808 */ /* 0x000fe40003000000 */
[----:B-1----:R-:W-:-:S03]  /*0250*/  FSETP.GT.AND P4, PT, R3, 8.50705917302346158658e+37, PT ;  /* 0x7e8000000300780b */ /* 0x002fc60003f84000 */
[----:B------:R-:W1:Y:S01]  /*0260*/  MUFU.SQRT R22, R7 ;  /* 0x0000000700167308 */ /* 0x000e620000002000 */
[----:B------:R-:W-:Y:S01]  /*0270*/  FSETP.GEU.AND P3, PT, R3, 1.175494350822287508e-38, PT ;  /* 0x008000000300780b */ /* 0x000fe20003f6e000 */
[----:B------:R-:W-:-:S04]  /*0280*/  @P6 FMUL R2, R2, 0.25 ;  /* 0x3e80000002026820 */ /* 0x000fc80000400000 */
[----:B------:R-:W-:Y:S01]  /*0290*/  @!P5 FMUL R5, R5, 16777216 ;  /* 0x4b8000000505d820 */ /* 0x000fe20000400000 */
[----:B0-----:R-:W-:Y:S01]  /*02a0*/  FSETP.GT.AND P2, PT, R24, 8.50705917302346158658e+37, PT ;  /* 0x7e8000001800780b */ /* 0x001fe20003f44000 */
[----:B------:R-:W-:Y:S01]  /*02b0*/  @!P5 FMUL R2, R2, 16777216 ;  /* 0x4b8000000202d820 */ /* 0x000fe20000400000 */
[----:B------:R-:W-:Y:S01]  /*02c0*/  FSETP.GEU.AND P0, PT, R24, 1.175494350822287508e-38, PT ;  /* 0x008000001800780b */ /* 0x000fe20003f0e000 */
[----:B------:R-:W-:-:S04]  /*02d0*/  @P4 FMUL R3, R3, 0.25 ;  /* 0x3e80000003034820 */ /* 0x000fc80000400000 */
[----:B------:R-:W0:Y:S01]  /*02e0*/  MUFU.RCP R2, R2 ;  /* 0x0000000200027308 */ /* 0x000e220000001000 */
[C---:B-1----:R-:W-:Y:S01]  /*02f0*/  FSETP.GT.AND P1, PT, R22.reuse, 8.50705917302346158658e+37, PT ;  /* 0x7e8000001600780b */ /* 0x042fe20003f24000 */
[----:B------:R-:W-:Y:S01]  /*0300*/  @!P3 FMUL R3, R3, 16777216 ;  /* 0x4b8000000303b820 */ /* 0x000fe20000400000 */
[----:B------:R-:W-:-:S03]  /*0310*/  FSETP.GEU.AND P6, PT, R22, 1.175494350822287508e-38, PT ;  /* 0x008000001600780b */ /* 0x000fc60003fce000 */
[----:B------:R-:W-:Y:S02]  /*0320*/  @P2 FMUL R24, R24, 0.25 ;  /* 0x3e80000018182820 */ /* 0x000fe40000400000 */
[----:B------:R-:W1:Y:S02]  /*0330*/  MUFU.RCP R3, R3 ;  /* 0x0000000300037308 */ /* 0x000e640000001000 */
[----:B------:R-:W-:-:S04]  /*0340*/  @!P0 FMUL R24, R24, 16777216 ;  /* 0x4b80000018188820 */ /* 0x000fc80000400000 */
[----:B------:R-:W-:Y:S01]  /*0350*/  @P1 FMUL R22, R22, 0.25 ;  /* 0x3e80000016161820 */ /* 0x000fe20000400000 */
[----:B------:R-:W-:Y:S01]  /*0360*/  FSEL R14, R18, 1, P4 ;  /* 0x3f800000120e7808 */ /* 0x000fe20002000000 */
[----:B0-----:R-:W-:Y:S02]  /*0370*/  FMUL R2, R2, R5 ;  /* 0x0000000502027220 */ /* 0x001fe40000400000 */
[----:B------:R-:W-:Y:S01]  /*0380*/  @!P6 FMUL R22, R22, 16777216 ;  /* 0x4b8000001616e820 */ /* 0x000fe20000400000 */
[----:B------:R-:W4:Y:S01]  /*0390*/  LDG.E.128 R4, desc[UR4][R26.64] ;  /* 0x000000041a047981 */ /* 0x000f22000c1e1d00 */
[----:B------:R-:W0:Y:S01]  /*03a0*/  MUFU.RCP R24, R24 ;  /* 0x0000001800187308 */ /* 0x000e220000001000 */
[----:B------:R-:W-:Y:S01]  /*03b0*/  @!P3 FMUL R14, R14, 16777216 ;  /* 0x4b8000000e0eb820 */ /* 0x000fe20000400000 */
[----:B------:R-:W-:-:S06]  /*03c0*/  FSEL R19, R18, 1, P2 ;  /* 0x3f80000012137808 */ /* 0x000fcc0001000000 */
[----:B------:R2:W3:Y:S01]  /*03d0*/  MUFU.RCP R25, R22 ;  /* 0x0000001600197308 */ /* 0x0004e20000001000 */
[----:B------:R-:W-:Y:S01]  /*03e0*/  FSEL R18, R18, 1, P1 ;  /* 0x3f80000012127808 */ /* 0x000fe20000800000 */
[----:B-1----:R-:W-:Y:S02]  /*03f0*/  FMUL R3, R3, R14 ;  /* 0x0000000e03037220 */ /* 0x002fe40000400000 */
[----:B------:R-:W5:Y:S01]  /*0400*/  LDG.E.EL.128 R12, desc[UR4][R12.64] ;  /* 0x000000040c0c7981 */ /* 0x000f62000c2e1d00 */
[----:B------:R-:W-:Y:S01]  /*0410*/  @!P0 FMUL R19, R19, 16777216 ;  /* 0x4b80000013138820 */ /* 0x000fe20000400000 */
[----:B------:R-:W-:-:S03]  /*0420*/  @!P6 FMUL R18, R18, 16777216 ;  /* 0x4b8000001212e820 */ /* 0x000fc60000400000 */
[----:B0-----:R-:W-:Y:S01]  /*0430*/  FMUL R24, R24, R19 ;  /* 0x0000001318187220 */ /* 0x001fe20000400000 */
[----:B--2---:R-:W2:Y:S01]  /*0440*/  LDG.E.EL.128 R20, desc[UR4][R20.64] ;  /* 0x0000000414147981 */ /* 0x004ea2000c2e1d00 */
[----:B---3--:R-:W-:-:S03]  /*0450*/  FMUL R25, R25, R18 ;  /* 0x0000001219197220 */ /* 0x008fc60000400000 */
[----:B------:R-:W2:Y:S01]  /*0460*/  LDG.E.EL.128 R16, desc[UR4][R16.64] ;  /* 0x0000000410107981 */ /* 0x000ea2000c2e1d00 */
[----:B----4-:R-:W-:Y:S01]  /*0470*/  FADD R7, R7, R11 ;  /* 0x0000000b07077221 */ /* 0x010fe20000000000 */
[----:B------:R-:W-:Y:S02]  /*0480*/  FADD R6, R6, R10 ;  /* 0x0000000a06067221 */ /* 0x000fe40000000000 */
[----:B------:R-:W0:Y:S01]  /*0490*/  LDC.64 R10, c[0x0][0x240] ;  /* 0x00009000ff0a7b82 */ /* 0x000e220000000a00 */
[----:B------:R-:W-:Y:S01]  /*04a0*/  FADD R5, R5, R9 ;  /* 0x0000000905057221 */ /* 0x000fe20000000000 */
[----:B------:R-:W-:Y:S01]  /*04b0*/  FADD R4, R4, R8 ;  /* 0x0000000804047221 */ /* 0x000fe20000000000 */
[----:B-----5:R-:W-:Y:S01]  /*04c0*/  FADD R28, -R15, R7 ;  /* 0x000000070f1c7221 */ /* 0x020fe20000000100 */
[----:B------:R-:W-:Y:S01]  /*04d0*/  FADD R15, -R14, R6 ;  /* 0x000000060e0f7221 */ /* 0x000fe20000000100 */
[----:B------:R-:W-:Y:S01]  /*04e0*/  FADD R14, -R13, R5 ;  /* 0x000000050d0e7221 */ /* 0x000fe20000000100 */
[----:B------:R-:W-:Y:S01]  /*04f0*/  FADD R9, -R12, R4 ;  /* 0x000000040c097221 */ /* 0x000fe20000000100 */
[----:B------:R-:W-:Y:S01]  /*0500*/  FMUL R8, R25, R28 ;  /* 0x0000001c19087220 */ /* 0x000fe20000400000 */
[----:B------:R-:W-:Y:S01]  /*0510*/  FMUL R15, R24, R15 ;  /* 0x0000000f180f7220 */ /* 0x000fe20000400000 */
[----:B------:R-:W-:Y:S01]  /*0520*/  FMUL R14, R3, R14 ;  /* 0x0000000e030e7220 */ /* 0x000fe20000400000 */
[----:B------:R-:W-:Y:S01]  /*0530*/  FMUL R9, R2, R9 ;  /* 0x0000000902097220 */ /* 0x000fe20000400000 */
[----:B--2---:R-:W-:Y:S01]  /*0540*/  FFMA R8, R19, R8, R23 ;  /* 0x0000000813087223 */ /* 0x004fe20000000017 */
[----:B------:R-:W-:Y:S01]  /*0550*/  FFMA R15, R18, R15, R22 ;  /* 0x0000000f120f7223 */ /* 0x000fe20000000016 */
[----:B------:R-:W-:Y:S01]  /*0560*/  FFMA R14, R17, R14, R21 ;  /* 0x0000000e110e7223 */ /* 0x000fe20000000015 */
[----:B------:R-:W-:-:S02]  /*0570*/  FFMA R16, R16, R9, R20 ;  /* 0x0000000910107223 */ /* 0x000fc40000000014 */
[----:B------:R-:W-:Y:S02]  /*0580*/  FSETP.GEU.AND P0, PT, R8, RZ, PT ;  /* 0x000000ff0800720b */ /* 0x000fe40003f0e000 */
[C---:B------:R-:W-:Y:S02]  /*0590*/  FSETP.GEU.AND P1, PT, R15.reuse, RZ, PT ;  /* 0x000000ff0f00720b */ /* 0x040fe40003f2e000 */
[----:B------:R-:W-:Y:S02]  /*05a0*/  FSETP.GEU.AND P2, PT, R14, RZ, PT ;  /* 0x000000ff0e00720b */ /* 0x000fe40003f4e000 */
[----:B------:R-:W-:Y:S01]  /*05b0*/  FSETP.GEU.AND P3, PT, R16, RZ, PT ;  /* 0x000000ff1000720b */ /* 0x000fe20003f6e000 */
[----:B0-----:R-:W-:Y:S01]  /*05c0*/  IMAD.WIDE R2, R0, 0x4, R10 ;  /* 0x0000000400027825 */ /* 0x001fe200078e020a */
[----:B------:R-:W-:Y:S02]  /*05d0*/  SEL R11, R8, RZ, P0 ;  /* 0x000000ff080b7207 */ /* 0x000fe40000000000 */
[----:B------:R-:W-:-:S02]  /*05e0*/  SEL R10, R15, RZ, P1 ;  /* 0x000000ff0f0a7207 */ /* 0x000fc40000800000 */
[----:B------:R-:W-:Y:S02]  /*05f0*/  SEL R9, R14, RZ, P2 ;  /* 0x000000ff0e097207 */ /* 0x000fe40001000000 */
[----:B------:R-:W-:Y:S01]  /*0600*/  SEL R8, R16, RZ, P3 ;  /* 0x000000ff10087207 */ /* 0x000fe20001800000 */
[----:B------:R-:W-:Y:S04]  /*0610*/  STG.E.128 desc[UR4][R26.64], R4 ;  /* 0x000000041a007986 */ /* 0x000fe8000c101d04 */
[----:B------:R-:W-:Y:S01]  /*0620*/  STG.E.128 desc[UR4][R2.64], R8 ;  /* 0x0000000802007986 */ /* 0x000fe2000c101d04 */
[----:B------:R-:W-:Y:S05]  /*0630*/  EXIT ;  /* 0x000000000000794d */ /* 0x000fea0003800000 */
.L_x_0:
[----:B------:R-:W-:-:S00]  /*0640*/  BRA `(.L_x_0) ;  /* 0xfffffffc00fc7947 */ /* 0x000fc0000383ffff */
[----:B------:R-:W-:-:S00]  /*0650*/  NOP ;  /* 0x0000000000007918 */ /* 0x000fc00000000000 */
        /* <DEDUP_REMOVED lines=10> */
.L_x_1:


//--------------------- .nv.global.init           --------------------------
	.section	.nv.global.init,"aw",@progbits
.nv.global.init:
	.type		_$_str,@object
	.size		_$_str,(_$_str_$_2 - _$_str)
_$_str:
        /*0000*/ 	.byte	0x5f, 0x5f, 0x43, 0x55, 0x44, 0x41, 0x5f, 0x46, 0x54, 0x5a, 0x00
	.type		_$_str_$_2,@object
	.size		_$_str_$_2,(.L_1 - _$_str_$_2)
_$_str_$_2:
        /*000b*/ 	.byte	0x5f, 0x5f, 0x43, 0x55, 0x44, 0x41, 0x5f, 0x50, 0x52, 0x45, 0x43, 0x5f, 0x53, 0x51, 0x52, 0x54
        /*001b*/ 	.byte	0x00
.L_1:


//--------------------- .nv.constant0.triton_poi_fused__native_batch_norm_legit_no_training_convolution_relu_7 --------------------------
	.section	.nv.constant0.triton_poi_fused__native_batch_norm_legit_no_training_convolution_relu_7,"a",@progbits
	.sectionflags	@""
	.align	4
.nv.constant0.triton_poi_fused__native_batch_norm_legit_no_training_convolution_relu_7:
	.zero		588
